	.headerflags	@"EF_CUDA_TEXMODE_UNIFIED EF_CUDA_64BIT_ADDRESS EF_CUDA_ACCELERATORS EF_CUDA_SM90 EF_CUDA_VIRTUAL_SM(EF_CUDA_SM90)"
	.elftype	@"ET_EXEC"


//--------------------- .nv.info                  --------------------------
	.section	.nv.info,"",@"SHT_CUDA_INFO"
	.align	4


	//----- nvinfo : EIATTR_REGCOUNT
	.align		4
        /*0000*/ 	.byte	0x04, 0x2f
        /*0002*/ 	.short	(.L_1 - .L_0)
	.align		4
.L_0:
        /*0004*/ 	.word	index@(triton_poi_fused__to_copy_8)
        /*0008*/ 	.word	0x0000000a


	//----- nvinfo : EIATTR_MIN_STACK_SIZE
	.align		4
.L_1:
        /*000c*/ 	.byte	0x04, 0x12
        /*000e*/ 	.short	(.L_3 - .L_2)
	.align		4
.L_2:
        /*0010*/ 	.word	index@(triton_poi_fused__to_copy_8)
        /*0014*/ 	.word	0x00000000


	//----- nvinfo : EIATTR_FRAME_SIZE
	.align		4
.L_3:
        /*0018*/ 	.byte	0x04, 0x11
        /*001a*/ 	.short	(.L_5 - .L_4)
	.align		4
.L_4:
        /*001c*/ 	.word	index@(triton_poi_fused__to_copy_8)
        /*0020*/ 	.word	0x00000000


	//----- nvinfo : EIATTR_MIN_STACK_SIZE
	.align		4
.L_5:
        /*0024*/ 	.byte	0x04, 0x12
        /*0026*/ 	.short	(.L_7 - .L_6)
	.align		4
.L_6:
        /*0028*/ 	.word	index@(triton_poi_fused__to_copy_8)
        /*002c*/ 	.word	0x00000000
.L_7:


//--------------------- .nv.info.triton_poi_fused__to_copy_8 --------------------------
	.section	.nv.info.triton_poi_fused__to_copy_8,"",@"SHT_CUDA_INFO"
	.sectionflags	@""
	.align	4


	//----- nvinfo : EIATTR_CUDA_API_VERSION
	.align		4
        /*0000*/ 	.byte	0x04, 0x37
        /*0002*/ 	.short	(.L_9 - .L_8)
.L_8:
        /*0004*/ 	.word	0x0000007c


	//----- nvinfo : EIATTR_KPARAM_INFO
	.align		4
.L_9:
        /*0008*/ 	.byte	0x04, 0x17
        /*000a*/ 	.short	(.L_11 - .L_10)
.L_10:
        /*000c*/ 	.word	0x00000000
        /*0010*/ 	.short	0x0001
        /*0012*/ 	.short	0x0008
        /*0014*/ 	.byte	0x00, 0xf0, 0x11, 0x00


	//----- nvinfo : EIATTR_KPARAM_INFO
	.align		4
.L_11:
        /*0018*/ 	.byte	0x04, 0x17
        /*001a*/ 	.short	(.L_13 - .L_12)
.L_12:
        /*001c*/ 	.word	0x00000000
        /*0020*/ 	.short	0x0000
        /*0022*/ 	.short	0x0000
        /*0024*/ 	.byte	0x00, 0xf4, 0x21, 0x00


	//----- nvinfo : EIATTR_SPARSE_MMA_MASK
	.align		4
.L_13:
        /*0028*/ 	.byte	0x03, 0x50
        /*002a*/ 	.short	0x0000


	//----- nvinfo : EIATTR_MAXREG_COUNT
	.align		4
        /*002c*/ 	.byte	0x03, 0x1b
        /*002e*/ 	.short	0x00ff


	//----- nvinfo : EIATTR_EXIT_INSTR_OFFSETS
	.align		4
        /*0030*/ 	.byte	0x04, 0x1c
        /*0032*/ 	.short	(.L_15 - .L_14)


	//   ....[0]....
.L_14:
        /*0034*/ 	.word	0x00000140


	//   ....[1]....
        /*0038*/ 	.word	0x00000170


	//----- nvinfo : EIATTR_REQNTID
	.align		4
.L_15:
        /*003c*/ 	.byte	0x04, 0x10
        /*003e*/ 	.short	(.L_17 - .L_16)
.L_16:
        /*0040*/ 	.word	0x00000020
        /*0044*/ 	.word	0x00000001
        /*0048*/ 	.word	0x00000001


	//----- nvinfo : EIATTR_CBANK_PARAM_SIZE
	.align		4
.L_17:
        /*004c*/ 	.byte	0x03, 0x19
        /*004e*/ 	.short	0x000c


	//----- nvinfo : EIATTR_PARAM_CBANK
	.align		4
        /*0050*/ 	.byte	0x04, 0x0a
        /*0052*/ 	.short	(.L_19 - .L_18)
	.align		4
.L_18:
        /*0054*/ 	.word	index@(.nv.constant0.triton_poi_fused__to_copy_8)
        /*0058*/ 	.short	0x0210
        /*005a*/ 	.short	0x000c


	//----- nvinfo : EIATTR_SW_WAR
	.align		4
.L_19:
        /*005c*/ 	.byte	0x04, 0x36
        /*005e*/ 	.short	(.L_21 - .L_20)
.L_20:
        /*0060*/ 	.word	0x00000008
.L_21:


//--------------------- .nv.callgraph             --------------------------
	.section	.nv.callgraph,"",@"SHT_CUDA_CALLGRAPH"
	.align	4
	.sectionentsize	8
	.align		4
        /*0000*/ 	.word	0x00000000
	.align		4
        /*0004*/ 	.word	0xffffffff
	.align		4
        /*0008*/ 	.word	0x00000000
	.align		4
        /*000c*/ 	.word	0xfffffffe
	.align		4
        /*0010*/ 	.word	0x00000000
	.align		4
        /*0014*/ 	.word	0xfffffffd
	.align		4
        /*0018*/ 	.word	0x00000000
	.align		4
        /*001c*/ 	.word	0xfffffffc


//--------------------- .text.triton_poi_fused__to_copy_8 --------------------------
	.section	.text.triton_poi_fused__to_copy_8,"ax",@progbits
	.align	128
        .global         triton_poi_fused__to_copy_8
        .type           triton_poi_fused__to_copy_8,@function
        .size           triton_poi_fused__to_copy_8,(.L_x_1 - triton_poi_fused__to_copy_8)
        .other          triton_poi_fused__to_copy_8,@"STO_CUDA_ENTRY STV_DEFAULT"
triton_poi_fused__to_copy_8:
.text.triton_poi_fused__to_copy_8:
[----:B------:R-:W0:Y:S02]  /*0000*/  LDC R1, c[0x0][0x28] ;  /* 0x00000a00ff017b82 */ /* 0x000e240000000800 */
[----:B------:R-:W1:Y:S01]  /*0010*/  S2R R0, SR_TID.X ;  /* 0x0000000000007919 */ /* 0x000e620000002100 */
[----:B------:R-:W2:Y:S01]  /*0020*/  S2R R5, SR_CTAID.X ;  /* 0x0000000000057919 */ /* 0x000ea20000002500 */
[----:B-1----:R-:W-:-:S05]  /*0030*/  IMAD.SHL.U32 R0, R0, 0x2, RZ ;  /* 0x0000000200007824 */ /* 0x002fca00078e00ff */
[----:B------:R-:W-:-:S05]  /*0040*/  LOP3.LUT R0, R0, 0x3e, RZ, 0xc0, !PT ;  /* 0x0000003e00007812 */ /* 0x000fca00078ec0ff */
[----:B--2---:R-:W-:-:S04]  /*0050*/  IMAD R5, R5, 0x40, R0 ;  /* 0x0000004005057824 */ /* 0x004fc800078e0200 */
[C---:B------:R-:W-:Y:S01]  /*0060*/  VIADD R0, R5.reuse, 0x1 ;  /* 0x0000000105007836 */ /* 0x040fe20000000000 */
[----:B------:R-:W-:Y:S02]  /*0070*/  I2FP.F32.S32 R2, R5 ;  /* 0x0000000500027245 */ /* 0x000fe40000201400 */
[----:B------:R-:W-:Y:S02]  /*0080*/  ISETP.GE.AND P0, PT, R5, 0x40, PT ;  /* 0x000000400500780c */ /* 0x000fe40003f06270 */
[----:B------:R-:W-:Y:S01]  /*0090*/  I2FP.F32.S32 R0, R0 ;  /* 0x0000000000007245 */ /* 0x000fe20000201400 */
[----:B------:R-:W-:Y:S02]  /*00a0*/  FMUL R4, R2, 0.11111111193895339966 ;  /* 0x3de38e3902047820 */ /* 0x000fe40000400000 */
[----:B------:R-:W1:Y:S02]  /*00b0*/  LDC.64 R2, c[0x0][0x210] ;  /* 0x00008400ff027b82 */ /* 0x000e640000000a00 */
[----:B------:R-:W-:Y:S01]  /*00c0*/  FMUL R0, R0, 0.11111111193895339966 ;  /* 0x3de38e3900007820 */ /* 0x000fe20000400000 */
[----:B------:R-:W-:-:S04]  /*00d0*/  FMNMX R4, RZ, R4, !PT ;  /* 0x00000004ff047209 */ /* 0x000fc80007800000 */
[----:B------:R-:W-:Y:S02]  /*00e0*/  FMNMX R0, RZ, R0, !PT ;  /* 0x00000000ff007209 */ /* 0x000fe40007800000 */
[----:B------:R-:W2:Y:S08]  /*00f0*/  F2I.TRUNC.NTZ R4, R4 ;  /* 0x0000000400047305 */ /* 0x000eb0000020f100 */
[----:B------:R-:W3:Y:S01]  /*0100*/  F2I.TRUNC.NTZ R6, R0 ;  /* 0x0000000000067305 */ /* 0x000ee2000020f100 */
[----:B-1----:R-:W-:Y:S01]  /*0110*/  IMAD.WIDE R2, R5, 0x8, R2 ;  /* 0x0000000805027825 */ /* 0x002fe200078e0202 */
[----:B--2---:R-:W-:-:S02]  /*0120*/  SHF.R.S32.HI R5, RZ, 0x1f, R4 ;  /* 0x0000001fff057819 */ /* 0x004fc40000011404 */
[----:B---3--:R-:W-:Y:S01]  /*0130*/  SHF.R.S32.HI R7, RZ, 0x1f, R6 ;  /* 0x0000001fff077819 */ /* 0x008fe20000011406 */
[----:B------:R-:W-:Y:S06]  /*0140*/  @P0 EXIT ;  /* 0x000000000000094d */ /* 0x000fec0003800000 */
[----:B------:R-:W-:Y:S02]  /*0150*/  ULDC.64 UR4, c[0x0][0x208] ;  /* 0x0000820000047ab9 */ /* 0x000fe40000000a00 */
[----:B------:R-:W-:Y:S01]  /*0160*/  STG.E.128 desc[UR4][R2.64], R4 ;  /* 0x0000000402007986 */ /* 0x000fe2000c101d04 */
[----:B------:R-:W-:Y:S05]  /*0170*/  EXIT ;  /* 0x000000000000794d */ /* 0x000fea0003800000 */
.L_x_0:
[----:B------:R-:W-:-:S00]  /*0180*/  BRA `(.L_x_0) ;  /* 0xfffffffc00fc7947 */ /* 0x000fc0000383ffff */
[----:B------:R-:W-:-:S00]  /*0190*/  NOP ;  /* 0x0000000000007918 */ /* 0x000fc00000000000 */
        /* <DEDUP_REMOVED lines=14> */
.L_x_1:


//--------------------- .nv.constant0.triton_poi_fused__to_copy_8 --------------------------
	.section	.nv.constant0.triton_poi_fused__to_copy_8,"a",@progbits
	.sectionflags	@""
	.align	4
.nv.constant0.triton_poi_fused__to_copy_8:
	.zero		540
